//
// Generated by NVIDIA NVVM Compiler
//
// Compiler Build ID: CL-36424714
// Cuda compilation tools, release 13.0, V13.0.88
// Based on NVVM 20.0.0
//

.version 9.0
.target sm_100
.address_size 64

	// .globl	_Z22parallel_sum_reductionPiS_
.extern .func  (.param .b32 func_retval0) vprintf
(
	.param .b64 vprintf_param_0,
	.param .b64 vprintf_param_1
)
;
// _ZZ22parallel_sum_reductionPiS_E10partialSum has been demoted
.global .align 1 .b8 $str[3] = {37, 100};

.visible .entry _Z22parallel_sum_reductionPiS_(
	.param .u64 .ptr .align 1 _Z22parallel_sum_reductionPiS__param_0,
	.param .u64 .ptr .align 1 _Z22parallel_sum_reductionPiS__param_1
)
{
	.local .align 8 .b8 	__local_depot0[8];
	.reg .b64 	%SP;
	.reg .b64 	%SPL;
	.reg .pred 	%p<3>;
	.reg .b32 	%r<26>;
	.reg .b64 	%rd<16>;
	// demoted variable
	.shared .align 4 .b8 _ZZ22parallel_sum_reductionPiS_E10partialSum[16];
	mov.u64 	%SPL, __local_depot0;
	cvta.local.u64 	%SP, %SPL;
	ld.param.u64 	%rd2, [_Z22parallel_sum_reductionPiS__param_0];
	ld.param.u64 	%rd1, [_Z22parallel_sum_reductionPiS__param_1];
	cvta.to.global.u64 	%rd3, %rd2;
	add.u64 	%rd4, %SP, 0;
	add.u64 	%rd5, %SPL, 0;
	mov.b64 	%rd6, 8;
	st.local.u64 	[%rd5], %rd6;
	mov.u64 	%rd7, $str;
	cvta.global.u64 	%rd8, %rd7;
	{ // callseq 0, 0
	.param .b64 param0;
	st.param.b64 	[param0], %rd8;
	.param .b64 param1;
	st.param.b64 	[param1], %rd4;
	.param .b32 retval0;
	call.uni (retval0), 
	vprintf, 
	(
	param0, 
	param1
	);
	ld.param.b32 	%r7, [retval0];
	} // callseq 0
	mov.u32 	%r1, %tid.x;
	mov.u32 	%r2, %ctaid.x;
	mov.u32 	%r25, %ntid.x;
	mul.lo.s32 	%r9, %r2, %r25;
	shl.b32 	%r10, %r9, 1;
	add.s32 	%r11, %r10, %r1;
	mul.wide.u32 	%rd9, %r11, 4;
	add.s64 	%rd10, %rd3, %rd9;
	ld.global.u32 	%r12, [%rd10];
	shl.b32 	%r13, %r1, 2;
	mov.u32 	%r14, _ZZ22parallel_sum_reductionPiS_E10partialSum;
	add.s32 	%r4, %r14, %r13;
	st.shared.u32 	[%r4], %r12;
	add.s32 	%r15, %r11, %r25;
	mul.wide.u32 	%rd11, %r15, 4;
	add.s64 	%rd12, %rd3, %rd11;
	ld.global.u32 	%r16, [%rd12];
	shl.b32 	%r17, %r25, 2;
	add.s32 	%r18, %r4, %r17;
	st.shared.u32 	[%r18], %r16;
$L__BB0_1:
	bar.sync 	0;
	setp.ge.u32 	%p1, %r1, %r25;
	@%p1 bra 	$L__BB0_3;
	shl.b32 	%r19, %r25, 2;
	add.s32 	%r20, %r4, %r19;
	ld.shared.u32 	%r21, [%r20];
	ld.shared.u32 	%r22, [%r4];
	add.s32 	%r23, %r22, %r21;
	st.shared.u32 	[%r4], %r23;
$L__BB0_3:
	shr.u32 	%r6, %r25, 1;
	setp.gt.u32 	%p2, %r25, 1;
	mov.u32 	%r25, %r6;
	@%p2 bra 	$L__BB0_1;
	cvta.to.global.u64 	%rd13, %rd1;
	bar.sync 	0;
	ld.shared.u32 	%r24, [_ZZ22parallel_sum_reductionPiS_E10partialSum];
	mul.wide.u32 	%rd14, %r2, 4;
	add.s64 	%rd15, %rd13, %rd14;
	st.global.u32 	[%rd15], %r24;
	ret;

}


// ===== COMPILED SASS (sm_100) =====

	.target	sm_100

	.elftype	@"ET_EXEC"


//--------------------- .note.nv.tkinfo           --------------------------
	.section	.note.nv.tkinfo,"",@"SHT_NOTE"
	.sectionflags	@"SHF_NOTE_NV_TKINFO"
	.tkinfo
        /*0018*/ 	.word	0x00000002
        /*0030*/ 	.string	""
        /*0030*/ 	.string	"ptxas"
        /*0030*/ 	.string	"Cuda compilation tools, release 13.0, V13.0.88"
        /*0030*/ 	.string	"Build cuda_13.0.r13.0/compiler.36424714_0"
        /*0030*/ 	.string	"-arch sm_100 -m 64 "



//--------------------- .note.nv.cuinfo           --------------------------
	.section	.note.nv.cuinfo,"",@"SHT_NOTE"
	.sectionflags	@"SHF_NOTE_NV_CUINFO"
        /*0018*/ 	.short	0x0002
        /*001a*/ 	.short	0x0064
        /*001c*/ 	.short	0x0082
	.zero		2


//--------------------- .nv.info                  --------------------------
	.section	.nv.info,"",@"SHT_CUDA_INFO"
	.align	4


	//----- nvinfo : EIATTR_REGCOUNT
	.align		4
        /*0000*/ 	.byte	0x04, 0x2f
        /*0002*/ 	.short	(.L_2 - .L_1)
	.align		4
.L_1:
        /*0004*/ 	.word	index@(_Z22parallel_sum_reductionPiS_)
        /*0008*/ 	.word	0x00000018


	//----- nvinfo : EIATTR_FRAME_SIZE
	.align		4
.L_2:
        /*000c*/ 	.byte	0x04, 0x11
        /*000e*/ 	.short	(.L_4 - .L_3)
	.align		4
.L_3:
        /*0010*/ 	.word	index@(_Z22parallel_sum_reductionPiS_)
        /*0014*/ 	.word	0x00000008


	//----- nvinfo : EIATTR_MIN_STACK_SIZE
	.align		4
.L_4:
        /*0018*/ 	.byte	0x04, 0x12
        /*001a*/ 	.short	(.L_6 - .L_5)
	.align		4
.L_5:
        /*001c*/ 	.word	index@(_Z22parallel_sum_reductionPiS_)
        /*0020*/ 	.word	0x00000008
.L_6:


//--------------------- .nv.compat                --------------------------
	.section	.nv.compat,"",@"SHT_CUDA_COMPAT_INFO"
	.align	4
        /*0000*/ 	.byte	0x02, 0x09, 0x00, 0x00, 0x02, 0x02, 0x01, 0x00, 0x02, 0x05, 0x05, 0x00, 0x03, 0x07, 0x01, 0x01
        /*0010*/ 	.byte	0x02, 0x03, 0x00, 0x00, 0x02, 0x06, 0x01, 0x00, 0x04, 0x0b, 0x08, 0x00, 0x09, 0x00, 0x00, 0x00
        /*0020*/ 	.byte	0x00, 0x00, 0x00, 0x00


//--------------------- .nv.info._Z22parallel_sum_reductionPiS_ --------------------------
	.section	.nv.info._Z22parallel_sum_reductionPiS_,"",@"SHT_CUDA_INFO"
	.sectionflags	@""
	.align	4


	//----- nvinfo : EIATTR_CUDA_API_VERSION
	.align		4
        /*0000*/ 	.byte	0x04, 0x37
        /*0002*/ 	.short	(.L_8 - .L_7)
.L_7:
        /*0004*/ 	.word	0x00000082


	//----- nvinfo : EIATTR_KPARAM_INFO
	.align		4
.L_8:
        /*0008*/ 	.byte	0x04, 0x17
        /*000a*/ 	.short	(.L_10 - .L_9)
.L_9:
        /*000c*/ 	.word	0x00000000
        /*0010*/ 	.short	0x0001
        /*0012*/ 	.short	0x0008
        /*0014*/ 	.byte	0x00, 0xf5, 0x21, 0x00


	//----- nvinfo : EIATTR_KPARAM_INFO
	.align		4
.L_10:
        /*0018*/ 	.byte	0x04, 0x17
        /*001a*/ 	.short	(.L_12 - .L_11)
.L_11:
        /*001c*/ 	.word	0x00000000
        /*0020*/ 	.short	0x0000
        /*0022*/ 	.short	0x0000
        /*0024*/ 	.byte	0x00, 0xf5, 0x21, 0x00


	//----- nvinfo : EIATTR_SPARSE_MMA_MASK
	.align		4
.L_12:
        /*0028*/ 	.byte	0x03, 0x50
        /*002a*/ 	.short	0x0000


	//----- nvinfo : EIATTR_MAXREG_COUNT
	.align		4
        /*002c*/ 	.byte	0x03, 0x1b
        /*002e*/ 	.short	0x00ff


	//----- nvinfo : EIATTR_NUM_BARRIERS
	.align		4
        /*0030*/ 	.byte	0x02, 0x4c
        /*0032*/ 	.byte	0x01
	.zero		1


	//----- nvinfo : EIATTR_EXTERNS
	.align		4
        /*0034*/ 	.byte	0x04, 0x0f
        /*0036*/ 	.short	(.L_14 - .L_13)


	//   ....[0]....
	.align		4
.L_13:
        /*0038*/ 	.word	index@(vprintf)


	//----- nvinfo : EIATTR_MERCURY_ISA_VERSION
	.align		4
.L_14:
        /*003c*/ 	.byte	0x03, 0x5f
        /*003e*/ 	.short	0x0101


	//----- nvinfo : EIATTR_VRC_CTA_INIT_COUNT
	.align		4
        /*0040*/ 	.byte	0x02, 0x4a
	.zero		1
	.zero		1


	//----- nvinfo : EIATTR_SYSCALL_OFFSETS
	.align		4
        /*0044*/ 	.byte	0x04, 0x46
        /*0046*/ 	.short	(.L_16 - .L_15)


	//   ....[0]....
.L_15:
        /*0048*/ 	.word	0x00000100


	//----- nvinfo : EIATTR_EXIT_INSTR_OFFSETS
	.align		4
.L_16:
        /*004c*/ 	.byte	0x04, 0x1c
        /*004e*/ 	.short	(.L_18 - .L_17)


	//   ....[0]....
.L_17:
        /*0050*/ 	.word	0x00000360


	//----- nvinfo : EIATTR_CBANK_PARAM_SIZE
	.align		4
.L_18:
        /*0054*/ 	.byte	0x03, 0x19
        /*0056*/ 	.short	0x0010


	//----- nvinfo : EIATTR_PARAM_CBANK
	.align		4
        /*0058*/ 	.byte	0x04, 0x0a
        /*005a*/ 	.short	(.L_20 - .L_19)
	.align		4
.L_19:
        /*005c*/ 	.word	index@(.nv.constant0._Z22parallel_sum_reductionPiS_)
        /*0060*/ 	.short	0x0380
        /*0062*/ 	.short	0x0010


	//----- nvinfo : EIATTR_SW_WAR
	.align		4
.L_20:
        /*0064*/ 	.byte	0x04, 0x36
        /*0066*/ 	.short	(.L_22 - .L_21)
.L_21:
        /*0068*/ 	.word	0x00000008
.L_22:


//--------------------- .nv.callgraph             --------------------------
	.section	.nv.callgraph,"",@"SHT_CUDA_CALLGRAPH"
	.align	4
	.sectionentsize	8
	.align		4
        /*0000*/ 	.word	0x00000000
	.align		4
        /*0004*/ 	.word	0xffffffff
	.align		4
        /*0008*/ 	.word	index@(_Z22parallel_sum_reductionPiS_)
	.align		4
        /*000c*/ 	.word	index@(vprintf)
	.align		4
        /*0010*/ 	.word	0x00000000
	.align		4
        /*0014*/ 	.word	0xfffffffe
	.align		4
        /*0018*/ 	.word	0x00000000
	.align		4
        /*001c*/ 	.word	0xfffffffd
	.align		4
        /*0020*/ 	.word	0x00000000
	.align		4
        /*0024*/ 	.word	0xfffffffc


//--------------------- .nv.constant4             --------------------------
	.section	.nv.constant4,"a",@progbits
	.align	8
	.align		8
.nv.constant4:
        /*0000*/ 	.dword	vprintf
	.align		8
        /*0008*/ 	.dword	$str


//--------------------- .text._Z22parallel_sum_reductionPiS_ --------------------------
	.section	.text._Z22parallel_sum_reductionPiS_,"ax",@progbits
	.align	128
        .global         _Z22parallel_sum_reductionPiS_
        .type           _Z22parallel_sum_reductionPiS_,@function
        .size           _Z22parallel_sum_reductionPiS_,(.L_x_3 - _Z22parallel_sum_reductionPiS_)
        .other          _Z22parallel_sum_reductionPiS_,@"STO_CUDA_ENTRY STV_DEFAULT"
_Z22parallel_sum_reductionPiS_:
.text._Z22parallel_sum_reductionPiS_:
[----:B------:R-:W0:Y:S01]  /*0000*/  LDC R1, c[0x0][0x37c] ;  /* 0x0000df00ff017b82 */ /* 0x000e220000000800 */
[----:B------:R-:W-:Y:S02]  /*0010*/  HFMA2 R9, -RZ, RZ, 0, 0 ;  /* 0x00000000ff097431 */ /* 0x000fe400000001ff */
[----:B0-----:R-:W-:Y:S01]  /*0020*/  VIADD R1, R1, 0xfffffff8 ;  /* 0xfffffff801017836 */ /* 0x001fe20000000000 */
[----:B------:R-:W-:Y:S01]  /*0030*/  MOV R0, 0x0 ;  /* 0x0000000000007802 */ /* 0x000fe20000000f00 */
[----:B------:R-:W-:Y:S01]  /*0040*/  IMAD.MOV.U32 R8, RZ, RZ, 0x8 ;  /* 0x00000008ff087424 */ /* 0x000fe200078e00ff */
[----:B------:R-:W0:Y:S02]  /*0050*/  LDCU UR4, c[0x0][0x2f8] ;  /* 0x00005f00ff0477ac */ /* 0x000e240008000800 */
[----:B------:R1:W2:Y:S02]  /*0060*/  LDC.64 R2, c[0x4][R0] ;  /* 0x0100000000027b82 */ /* 0x0002a40000000a00 */
[----:B------:R1:W-:Y:S01]  /*0070*/  STL.64 [R1], R8 ;  /* 0x0000000801007387 */ /* 0x0003e20000100a00 */
[----:B------:R-:W3:Y:S01]  /*0080*/  LDCU.64 UR6, c[0x4][0x8] ;  /* 0x01000100ff0677ac */ /* 0x000ee20008000a00 */
[----:B------:R-:W4:Y:S01]  /*0090*/  LDCU UR5, c[0x0][0x2fc] ;  /* 0x00005f80ff0577ac */ /* 0x000f220008000800 */
[----:B------:R-:W1:Y:S01]  /*00a0*/  LDCU.64 UR36, c[0x0][0x358] ;  /* 0x00006b00ff2477ac */ /* 0x000e620008000a00 */
[----:B0-----:R-:W-:Y:S01]  /*00b0*/  IADD3 R6, P0, PT, R1, UR4, RZ ;  /* 0x0000000401067c10 */ /* 0x001fe2000ff1e0ff */
[----:B---3--:R-:W-:Y:S01]  /*00c0*/  IMAD.U32 R4, RZ, RZ, UR6 ;  /* 0x00000006ff047e24 */ /* 0x008fe2000f8e00ff */
[----:B------:R-:W-:-:S03]  /*00d0*/  MOV R5, UR7 ;  /* 0x0000000700057c02 */ /* 0x000fc60008000f00 */
[----:B-1--4-:R-:W-:-:S08]  /*00e0*/  IMAD.X R7, RZ, RZ, UR5, P0 ;  /* 0x00000005ff077e24 */ /* 0x012fd000080e06ff */
[----:B------:R-:W-:-:S07]  /*00f0*/  LEPC R20, `(.L_x_0) ;  /* 0x000000001014794e */ /* 0x000fce0000000000 */
[----:B--2---:R-:W-:Y:S05]  /*0100*/  CALL.ABS.NOINC R2 ;  /* 0x0000000002007343 */ /* 0x004fea0003c00000 */
.L_x_0:
[----:B------:R-:W0:Y:S01]  /*0110*/  S2R R13, SR_CTAID.X ;  /* 0x00000000000d7919 */ /* 0x000e220000002500 */
[----:B------:R-:W0:Y:S01]  /*0120*/  LDC R6, c[0x0][0x360] ;  /* 0x0000d800ff067b82 */ /* 0x000e220000000800 */
[----:B------:R-:W1:Y:S07]  /*0130*/  S2R R11, SR_TID.X ;  /* 0x00000000000b7919 */ /* 0x000e6e0000002100 */
[----:B------:R-:W2:Y:S01]  /*0140*/  LDC.64 R4, c[0x0][0x380] ;  /* 0x0000e000ff047b82 */ /* 0x000ea20000000a00 */
[----:B0-----:R-:W-:-:S05]  /*0150*/  IMAD R0, R13, R6, RZ ;  /* 0x000000060d007224 */ /* 0x001fca00078e02ff */
[----:B-1----:R-:W-:-:S05]  /*0160*/  LEA R3, R0, R11, 0x1 ;  /* 0x0000000b00037211 */ /* 0x002fca00078e08ff */
[C---:B------:R-:W-:Y:S02]  /*0170*/  IMAD.IADD R7, R3.reuse, 0x1, R6 ;  /* 0x0000000103077824 */ /* 0x040fe400078e0206 */
[----:B--2---:R-:W-:-:S04]  /*0180*/  IMAD.WIDE.U32 R2, R3, 0x4, R4 ;  /* 0x0000000403027825 */ /* 0x004fc800078e0004 */
[----:B------:R-:W-:Y:S02]  /*0190*/  IMAD.WIDE.U32 R4, R7, 0x4, R4 ;  /* 0x0000000407047825 */ /* 0x000fe400078e0004 */
[----:B------:R-:W2:Y:S04]  /*01a0*/  LDG.E R2, desc[UR36][R2.64] ;  /* 0x0000002402027981 */ /* 0x000ea8000c1e1900 */
[----:B------:R-:W3:Y:S01]  /*01b0*/  LDG.E R4, desc[UR36][R4.64] ;  /* 0x0000002404047981 */ /* 0x000ee2000c1e1900 */
[----:B------:R-:W0:Y:S01]  /*01c0*/  S2UR UR5, SR_CgaCtaId ;  /* 0x00000000000579c3 */ /* 0x000e220000008800 */
[----:B------:R-:W-:Y:S02]  /*01d0*/  UMOV UR4, 0x400 ;  /* 0x0000040000047882 */ /* 0x000fe40000000000 */
[----:B0-----:R-:W-:-:S06]  /*01e0*/  ULEA UR4, UR5, UR4, 0x18 ;  /* 0x0000000405047291 */ /* 0x001fcc000f8ec0ff */
[----:B------:R-:W-:-:S04]  /*01f0*/  LEA R7, R11, UR4, 0x2 ;  /* 0x000000040b077c11 */ /* 0x000fc8000f8e10ff */
[----:B------:R-:W-:Y:S01]  /*0200*/  LEA R9, R6, R7, 0x2 ;  /* 0x0000000706097211 */ /* 0x000fe200078e10ff */
[----:B--2---:R0:W-:Y:S04]  /*0210*/  STS [R7], R2 ;  /* 0x0000000207007388 */ /* 0x0041e80000000800 */
[----:B---3--:R0:W-:Y:S02]  /*0220*/  STS [R9], R4 ;  /* 0x0000000409007388 */ /* 0x0081e40000000800 */
.L_x_1:
[----:B------:R-:W-:Y:S05]  /*0230*/  WARPSYNC.ALL ;  /* 0x0000000000007948 */ /* 0x000fea0003800000 */
[----:B------:R-:W-:Y:S01]  /*0240*/  BAR.SYNC.DEFER_BLOCKING 0x0 ;  /* 0x0000000000007b1d */ /* 0x000fe20000010000 */
[----:B------:R-:W-:-:S13]  /*0250*/  ISETP.GE.U32.AND P0, PT, R11, R6, PT ;  /* 0x000000060b00720c */ /* 0x000fda0003f06070 */
[----:B------:R-:W-:-:S06]  /*0260*/  @!P0 IMAD R0, R6, 0x4, R7 ;  /* 0x0000000406008824 */ /* 0x000fcc00078e0207 */
[----:B------:R-:W-:Y:S04]  /*0270*/  @!P0 LDS R0, [R0] ;  /* 0x0000000000008984 */ /* 0x000fe80000000800 */
[----:B------:R-:W0:Y:S02]  /*0280*/  @!P0 LDS R3, [R7] ;  /* 0x0000000007038984 */ /* 0x000e240000000800 */
[----:B0-----:R-:W-:-:S05]  /*0290*/  @!P0 IADD3 R2, PT, PT, R0, R3, RZ ;  /* 0x0000000300028210 */ /* 0x001fca0007ffe0ff */
[----:B------:R1:W-:Y:S01]  /*02a0*/  @!P0 STS [R7], R2 ;  /* 0x0000000207008388 */ /* 0x0003e20000000800 */
[----:B------:R-:W-:Y:S02]  /*02b0*/  ISETP.GT.U32.AND P0, PT, R6, 0x1, PT ;  /* 0x000000010600780c */ /* 0x000fe40003f04070 */
[----:B------:R-:W-:-:S11]  /*02c0*/  SHF.R.U32.HI R6, RZ, 0x1, R6 ;  /* 0x00000001ff067819 */ /* 0x000fd60000011606 */
[----:B-1----:R-:W-:Y:S05]  /*02d0*/  @P0 BRA `(.L_x_1) ;  /* 0xfffffffc00d40947 */ /* 0x002fea000383ffff */
[----:B------:R-:W0:Y:S08]  /*02e0*/  S2UR UR5, SR_CgaCtaId ;  /* 0x00000000000579c3 */ /* 0x000e300000008800 */
[----:B------:R-:W-:Y:S06]  /*02f0*/  BAR.SYNC.DEFER_BLOCKING 0x0 ;  /* 0x0000000000007b1d */ /* 0x000fec0000010000 */
[----:B------:R-:W-:-:S02]  /*0300*/  UMOV UR4, 0x400 ;  /* 0x0000040000047882 */ /* 0x000fc40000000000 */
[----:B------:R-:W1:Y:S01]  /*0310*/  LDC.64 R2, c[0x0][0x388] ;  /* 0x0000e200ff027b82 */ /* 0x000e620000000a00 */
[----:B0-----:R-:W-:Y:S01]  /*0320*/  ULEA UR4, UR5, UR4, 0x18 ;  /* 0x0000000405047291 */ /* 0x001fe2000f8ec0ff */
[----:B-1----:R-:W-:-:S08]  /*0330*/  IMAD.WIDE.U32 R2, R13, 0x4, R2 ;  /* 0x000000040d027825 */ /* 0x002fd000078e0002 */
[----:B------:R-:W0:Y:S04]  /*0340*/  LDS R5, [UR4] ;  /* 0x00000004ff057984 */ /* 0x000e280008000800 */
[----:B0-----:R-:W-:Y:S01]  /*0350*/  STG.E desc[UR36][R2.64], R5 ;  /* 0x0000000502007986 */ /* 0x001fe2000c101924 */
[----:B------:R-:W-:Y:S05]  /*0360*/  EXIT ;  /* 0x000000000000794d */ /* 0x000fea0003800000 */
.L_x_2:
[----:B------:R-:W-:-:S00]  /*0370*/  BRA `(.L_x_2) ;  /* 0xfffffffc00fc7947 */ /* 0x000fc0000383ffff */
[----:B------:R-:W-:-:S00]  /*0380*/  NOP ;  /* 0x0000000000007918 */ /* 0x000fc00000000000 */
[----:B------:R-:W-:-:S00]  /*0390*/  NOP ;  /* 0x0000000000007918 */ /* 0x000fc00000000000 */
[----:B------:R-:W-:-:S00]  /*03a0*/  NOP ;  /* 0x0000000000007918 */ /* 0x000fc00000000000 */
[----:B------:R-:W-:-:S00]  /*03b0*/  NOP ;  /* 0x0000000000007918 */ /* 0x000fc00000000000 */
[----:B------:R-:W-:-:S00]  /*03c0*/  NOP ;  /* 0x0000000000007918 */ /* 0x000fc00000000000 */
[----:B------:R-:W-:-:S00]  /*03d0*/  NOP ;  /* 0x0000000000007918 */ /* 0x000fc00000000000 */
[----:B------:R-:W-:-:S00]  /*03e0*/  NOP ;  /* 0x0000000000007918 */ /* 0x000fc00000000000 */
[----:B------:R-:W-:-:S00]  /*03f0*/  NOP ;  /* 0x0000000000007918 */ /* 0x000fc00000000000 */
.L_x_3:


//--------------------- .nv.global.init           --------------------------
	.section	.nv.global.init,"aw",@progbits
.nv.global.init:
	.type		$str,@object
	.size		$str,(.L_0 - $str)
$str:
        /*0000*/ 	.byte	0x25, 0x64, 0x00
.L_0:


//--------------------- .nv.shared._Z22parallel_sum_reductionPiS_ --------------------------
	.section	.nv.shared._Z22parallel_sum_reductionPiS_,"aw",@nobits
	.sectionflags	@""
	.align	4
.nv.shared._Z22parallel_sum_reductionPiS_:
	.zero		1040


//--------------------- .nv.shared.reserved.0     --------------------------
	.section	.nv.shared.reserved.0,"aw",@nobits
	.weak		__nv_reservedSMEM_offset_0_alias
	.size		__nv_reservedSMEM_offset_0_alias, 0, 64
	.other		__nv_reservedSMEM_offset_0_alias,@"STO_CUDA_RESERVED_SHARED STV_DEFAULT"
__nv_reservedSMEM_offset_0_alias:
	.zero		0
	.zero		64


//--------------------- .nv.constant0._Z22parallel_sum_reductionPiS_ --------------------------
	.section	.nv.constant0._Z22parallel_sum_reductionPiS_,"a",@progbits
	.sectionflags	@""
	.align	4
.nv.constant0._Z22parallel_sum_reductionPiS_:
	.zero		912


//--------------------- SYMBOLS --------------------------

	.type		.nv.reservedSmem.offset0,@object
	.size		.nv.reservedSmem.offset0,0x4
	.type		.nv.reservedSmem.cap,@object
	.size		.nv.reservedSmem.cap,0x4
	.type		vprintf,@function
